	.headerflags	@"EF_CUDA_TEXMODE_UNIFIED EF_CUDA_64BIT_ADDRESS EF_CUDA_ACCELERATORS EF_CUDA_SM90 EF_CUDA_VIRTUAL_SM(EF_CUDA_SM90)"
	.elftype	@"ET_EXEC"


//--------------------- .nv.info                  --------------------------
	.section	.nv.info,"",@"SHT_CUDA_INFO"
	.align	4


	//----- nvinfo : EIATTR_REGCOUNT
	.align		4
        /*0000*/ 	.byte	0x04, 0x2f
        /*0002*/ 	.short	(.L_1 - .L_0)
	.align		4
.L_0:
        /*0004*/ 	.word	index@(triton_poi_fused_convolution_leaky_relu_7)
        /*0008*/ 	.word	0x0000000c


	//----- nvinfo : EIATTR_MIN_STACK_SIZE
	.align		4
.L_1:
        /*000c*/ 	.byte	0x04, 0x12
        /*000e*/ 	.short	(.L_3 - .L_2)
	.align		4
.L_2:
        /*0010*/ 	.word	index@(triton_poi_fused_convolution_leaky_relu_7)
        /*0014*/ 	.word	0x00000000


	//----- nvinfo : EIATTR_FRAME_SIZE
	.align		4
.L_3:
        /*0018*/ 	.byte	0x04, 0x11
        /*001a*/ 	.short	(.L_5 - .L_4)
	.align		4
.L_4:
        /*001c*/ 	.word	index@(triton_poi_fused_convolution_leaky_relu_7)
        /*0020*/ 	.word	0x00000000


	//----- nvinfo : EIATTR_MIN_STACK_SIZE
	.align		4
.L_5:
        /*0024*/ 	.byte	0x04, 0x12
        /*0026*/ 	.short	(.L_7 - .L_6)
	.align		4
.L_6:
        /*0028*/ 	.word	index@(triton_poi_fused_convolution_leaky_relu_7)
        /*002c*/ 	.word	0x00000000
.L_7:


//--------------------- .nv.info.triton_poi_fused_convolution_leaky_relu_7 --------------------------
	.section	.nv.info.triton_poi_fused_convolution_leaky_relu_7,"",@"SHT_CUDA_INFO"
	.sectionflags	@""
	.align	4


	//----- nvinfo : EIATTR_CUDA_API_VERSION
	.align		4
        /*0000*/ 	.byte	0x04, 0x37
        /*0002*/ 	.short	(.L_9 - .L_8)
.L_8:
        /*0004*/ 	.word	0x0000007c


	//----- nvinfo : EIATTR_KPARAM_INFO
	.align		4
.L_9:
        /*0008*/ 	.byte	0x04, 0x17
        /*000a*/ 	.short	(.L_11 - .L_10)
.L_10:
        /*000c*/ 	.word	0x00000000
        /*0010*/ 	.short	0x0002
        /*0012*/ 	.short	0x0010
        /*0014*/ 	.byte	0x00, 0xf0, 0x11, 0x00


	//----- nvinfo : EIATTR_KPARAM_INFO
	.align		4
.L_11:
        /*0018*/ 	.byte	0x04, 0x17
        /*001a*/ 	.short	(.L_13 - .L_12)
.L_12:
        /*001c*/ 	.word	0x00000000
        /*0020*/ 	.short	0x0001
        /*0022*/ 	.short	0x0008
        /*0024*/ 	.byte	0x00, 0xf4, 0x21, 0x00


	//----- nvinfo : EIATTR_KPARAM_INFO
	.align		4
.L_13:
        /*0028*/ 	.byte	0x04, 0x17
        /*002a*/ 	.short	(.L_15 - .L_14)
.L_14:
        /*002c*/ 	.word	0x00000000
        /*0030*/ 	.short	0x0000
        /*0032*/ 	.short	0x0000
        /*0034*/ 	.byte	0x00, 0xf4, 0x21, 0x00


	//----- nvinfo : EIATTR_SPARSE_MMA_MASK
	.align		4
.L_15:
        /*0038*/ 	.byte	0x03, 0x50
        /*003a*/ 	.short	0x0000


	//----- nvinfo : EIATTR_MAXREG_COUNT
	.align		4
        /*003c*/ 	.byte	0x03, 0x1b
        /*003e*/ 	.short	0x00ff


	//----- nvinfo : EIATTR_EXIT_INSTR_OFFSETS
	.align		4
        /*0040*/ 	.byte	0x04, 0x1c
        /*0042*/ 	.short	(.L_17 - .L_16)


	//   ....[0]....
.L_16:
        /*0044*/ 	.word	0x00000150


	//----- nvinfo : EIATTR_REQNTID
	.align		4
.L_17:
        /*0048*/ 	.byte	0x04, 0x10
        /*004a*/ 	.short	(.L_19 - .L_18)
.L_18:
        /*004c*/ 	.word	0x00000080
        /*0050*/ 	.word	0x00000001
        /*0054*/ 	.word	0x00000001


	//----- nvinfo : EIATTR_CBANK_PARAM_SIZE
	.align		4
.L_19:
        /*0058*/ 	.byte	0x03, 0x19
        /*005a*/ 	.short	0x0014


	//----- nvinfo : EIATTR_PARAM_CBANK
	.align		4
        /*005c*/ 	.byte	0x04, 0x0a
        /*005e*/ 	.short	(.L_21 - .L_20)
	.align		4
.L_20:
        /*0060*/ 	.word	index@(.nv.constant0.triton_poi_fused_convolution_leaky_relu_7)
        /*0064*/ 	.short	0x0210
        /*0066*/ 	.short	0x0014


	//----- nvinfo : EIATTR_SW_WAR
	.align		4
.L_21:
        /*0068*/ 	.byte	0x04, 0x36
        /*006a*/ 	.short	(.L_23 - .L_22)
.L_22:
        /*006c*/ 	.word	0x00000008
.L_23:


//--------------------- .nv.callgraph             --------------------------
	.section	.nv.callgraph,"",@"SHT_CUDA_CALLGRAPH"
	.align	4
	.sectionentsize	8
	.align		4
        /*0000*/ 	.word	0x00000000
	.align		4
        /*0004*/ 	.word	0xffffffff
	.align		4
        /*0008*/ 	.word	0x00000000
	.align		4
        /*000c*/ 	.word	0xfffffffe
	.align		4
        /*0010*/ 	.word	0x00000000
	.align		4
        /*0014*/ 	.word	0xfffffffd
	.align		4
        /*0018*/ 	.word	0x00000000
	.align		4
        /*001c*/ 	.word	0xfffffffc


//--------------------- .text.triton_poi_fused_convolution_leaky_relu_7 --------------------------
	.section	.text.triton_poi_fused_convolution_leaky_relu_7,"ax",@progbits
	.align	128
        .global         triton_poi_fused_convolution_leaky_relu_7
        .type           triton_poi_fused_convolution_leaky_relu_7,@function
        .size           triton_poi_fused_convolution_leaky_relu_7,(.L_x_1 - triton_poi_fused_convolution_leaky_relu_7)
        .other          triton_poi_fused_convolution_leaky_relu_7,@"STO_CUDA_ENTRY STV_DEFAULT"
triton_poi_fused_convolution_leaky_relu_7:
.text.triton_poi_fused_convolution_leaky_relu_7:
[----:B------:R-:W-:Y:S01]  /*0000*/  LDC R1, c[0x0][0x28] ;  /* 0x00000a00ff017b82 */ /* 0x000fe20000000800 */
[----:B------:R-:W1:Y:S07]  /*0010*/  S2R R0, SR_TID.X ;  /* 0x0000000000007919 */ /* 0x000e6e0000002100 */
[----:B------:R-:W2:Y:S01]  /*0020*/  LDC.64 R4, c[0x0][0x218] ;  /* 0x00008600ff047b82 */ /* 0x000ea20000000a00 */
[----:B------:R-:W-:Y:S01]  /*0030*/  ULDC.64 UR4, c[0x0][0x208] ;  /* 0x0000820000047ab9 */ /* 0x000fe20000000a00 */
[----:B------:R-:W3:Y:S06]  /*0040*/  S2R R7, SR_CTAID.X ;  /* 0x0000000000077919 */ /* 0x000eec0000002500 */
[----:B------:R-:W4:Y:S01]  /*0050*/  LDC.64 R2, c[0x0][0x210] ;  /* 0x00008400ff027b82 */ /* 0x000f220000000a00 */
[----:B-1----:R-:W-:-:S02]  /*0060*/  LOP3.LUT R0, R0, 0x7f, RZ, 0xc0, !PT ;  /* 0x0000007f00007812 */ /* 0x002fc400078ec0ff */
[----:B---3--:R-:W-:-:S03]  /*0070*/  SHF.R.S32.HI R6, RZ, 0x18, R7 ;  /* 0x00000018ff067819 */ /* 0x008fc60000011407 */
[----:B------:R-:W-:Y:S01]  /*0080*/  IMAD R7, R7, 0x80, R0 ;  /* 0x0000008007077824 */ /* 0x000fe200078e0200 */
[----:B------:R-:W-:-:S03]  /*0090*/  SGXT R0, R6, 0x1 ;  /* 0x000000010600781a */ /* 0x000fc60000000200 */
[----:B----4-:R-:W-:Y:S01]  /*00a0*/  IMAD.WIDE R2, R7, 0x4, R2 ;  /* 0x0000000407027825 */ /* 0x010fe200078e0202 */
[----:B------:R-:W-:-:S04]  /*00b0*/  LEA.HI R0, R0, R7, RZ, 0xa ;  /* 0x0000000700007211 */ /* 0x000fc800078f50ff */
[----:B------:R-:W-:-:S05]  /*00c0*/  LOP3.LUT R0, R0, 0xfffffc00, RZ, 0xc0, !PT ;  /* 0xfffffc0000007812 */ /* 0x000fca00078ec0ff */
[----:B------:R-:W-:Y:S02]  /*00d0*/  IMAD.IADD R9, R7, 0x1, -R0 ;  /* 0x0000000107097824 */ /* 0x000fe400078e0a00 */
[----:B------:R-:W3:Y:S02]  /*00e0*/  LDG.E R0, desc[UR4][R2.64] ;  /* 0x0000000402007981 */ /* 0x000ee4000c1e1900 */
[----:B--2---:R-:W-:-:S06]  /*00f0*/  IMAD.WIDE R4, R9, 0x4, R4 ;  /* 0x0000000409047825 */ /* 0x004fcc00078e0204 */
[----:B------:R-:W3:Y:S02]  /*0100*/  LDG.E.EL R5, desc[UR4][R4.64] ;  /* 0x0000000404057981 */ /* 0x000ee4000c2e1900 */
[C---:B---3--:R-:W-:Y:S01]  /*0110*/  FSETP.GT.AND P0, PT, R0.reuse, -R5, PT ;  /* 0x800000050000720b */ /* 0x048fe20003f04000 */
[----:B------:R-:W-:-:S12]  /*0120*/  FADD R7, R0, R5 ;  /* 0x0000000500077221 */ /* 0x000fd80000000000 */
[----:B------:R-:W-:-:S05]  /*0130*/  @!P0 FMUL R7, R7, 0.10000000149011611938 ;  /* 0x3dcccccd07078820 */ /* 0x000fca0000400000 */
[----:B------:R-:W-:Y:S01]  /*0140*/  STG.E desc[UR4][R2.64], R7 ;  /* 0x0000000702007986 */ /* 0x000fe2000c101904 */
[----:B------:R-:W-:Y:S05]  /*0150*/  EXIT ;  /* 0x000000000000794d */ /* 0x000fea0003800000 */
.L_x_0:
[----:B------:R-:W-:-:S00]  /*0160*/  BRA `(.L_x_0) ;  /* 0xfffffffc00fc7947 */ /* 0x000fc0000383ffff */
[----:B------:R-:W-:-:S00]  /*0170*/  NOP ;  /* 0x0000000000007918 */ /* 0x000fc00000000000 */
        /* <DEDUP_REMOVED lines=8> */
.L_x_1:


//--------------------- .nv.constant0.triton_poi_fused_convolution_leaky_relu_7 --------------------------
	.section	.nv.constant0.triton_poi_fused_convolution_leaky_relu_7,"a",@progbits
	.sectionflags	@""
	.align	4
.nv.constant0.triton_poi_fused_convolution_leaky_relu_7:
	.zero		548
